//
// Generated by NVIDIA NVVM Compiler
//
// Compiler Build ID: CL-36424714
// Cuda compilation tools, release 13.0, V13.0.88
// Based on NVVM 20.0.0
//

.version 9.0
.target sm_100
.address_size 64

	// .globl	_Z16extractBitKernelPKjPjii
.global .align 4 .u32 bCount;
.global .align 4 .u32 bCount1;
// _ZZ13scanBitKernelPKjPjPVjiE2bi has been demoted
.extern .shared .align 16 .b8 s_data[];

.visible .entry _Z16extractBitKernelPKjPjii(
	.param .u64 .ptr .align 1 _Z16extractBitKernelPKjPjii_param_0,
	.param .u64 .ptr .align 1 _Z16extractBitKernelPKjPjii_param_1,
	.param .u32 _Z16extractBitKernelPKjPjii_param_2,
	.param .u32 _Z16extractBitKernelPKjPjii_param_3
)
{
	.reg .pred 	%p<2>;
	.reg .b32 	%r<10>;
	.reg .b64 	%rd<8>;

	ld.param.u64 	%rd1, [_Z16extractBitKernelPKjPjii_param_0];
	ld.param.u64 	%rd2, [_Z16extractBitKernelPKjPjii_param_1];
	ld.param.u32 	%r3, [_Z16extractBitKernelPKjPjii_param_2];
	ld.param.u32 	%r2, [_Z16extractBitKernelPKjPjii_param_3];
	mov.u32 	%r4, %ctaid.x;
	mov.u32 	%r5, %ntid.x;
	mov.u32 	%r6, %tid.x;
	mad.lo.s32 	%r1, %r4, %r5, %r6;
	setp.ge.s32 	%p1, %r1, %r3;
	@%p1 bra 	$L__BB0_2;
	cvta.to.global.u64 	%rd3, %rd1;
	cvta.to.global.u64 	%rd4, %rd2;
	mul.wide.s32 	%rd5, %r1, 4;
	add.s64 	%rd6, %rd3, %rd5;
	ld.global.u32 	%r7, [%rd6];
	shr.u32 	%r8, %r7, %r2;
	and.b32  	%r9, %r8, 1;
	add.s64 	%rd7, %rd4, %rd5;
	st.global.u32 	[%rd7], %r9;
$L__BB0_2:
	bar.sync 	0;
	ret;

}
	// .globl	_Z13scanBitKernelPKjPjPVji
.visible .entry _Z13scanBitKernelPKjPjPVji(
	.param .u64 .ptr .align 1 _Z13scanBitKernelPKjPjPVji_param_0,
	.param .u64 .ptr .align 1 _Z13scanBitKernelPKjPjPVji_param_1,
	.param .u64 .ptr .align 1 _Z13scanBitKernelPKjPjPVji_param_2,
	.param .u32 _Z13scanBitKernelPKjPjPVji_param_3
)
{
	.reg .pred 	%p<18>;
	.reg .b32 	%r<78>;
	.reg .b64 	%rd<21>;
	// demoted variable
	.shared .align 4 .u32 _ZZ13scanBitKernelPKjPjPVjiE2bi;
	ld.param.u64 	%rd8, [_Z13scanBitKernelPKjPjPVji_param_0];
	ld.param.u64 	%rd9, [_Z13scanBitKernelPKjPjPVji_param_1];
	ld.param.u64 	%rd10, [_Z13scanBitKernelPKjPjPVji_param_2];
	ld.param.u32 	%r21, [_Z13scanBitKernelPKjPjPVji_param_3];
	cvta.to.global.u64 	%rd1, %rd9;
	cvta.to.global.u64 	%rd2, %rd10;
	cvta.to.global.u64 	%rd3, %rd8;
	mov.u32 	%r1, %tid.x;
	setp.ne.s32 	%p1, %r1, 0;
	@%p1 bra 	$L__BB1_2;
	atom.global.add.u32 	%r22, [bCount], 1;
	st.shared.u32 	[_ZZ13scanBitKernelPKjPjPVjiE2bi], %r22;
$L__BB1_2:
	bar.sync 	0;
	ld.shared.u32 	%r23, [_ZZ13scanBitKernelPKjPjPVjiE2bi];
	mov.u32 	%r77, %ntid.x;
	shl.b32 	%r3, %r77, 1;
	mad.lo.s32 	%r4, %r3, %r23, %r1;
	add.s32 	%r5, %r4, %r77;
	min.s32 	%r24, %r4, %r5;
	setp.ge.s32 	%p2, %r24, %r21;
	@%p2 bra 	$L__BB1_29;
	setp.lt.s32 	%p3, %r4, 1;
	mov.b32 	%r74, 0;
	@%p3 bra 	$L__BB1_5;
	add.s32 	%r26, %r4, -1;
	mul.wide.u32 	%rd11, %r26, 4;
	add.s64 	%rd12, %rd3, %rd11;
	ld.global.u32 	%r74, [%rd12];
$L__BB1_5:
	shl.b32 	%r28, %r1, 2;
	mov.u32 	%r29, s_data;
	add.s32 	%r8, %r29, %r28;
	st.shared.u32 	[%r8], %r74;
	setp.lt.s32 	%p4, %r5, 1;
	mov.b32 	%r75, 0;
	@%p4 bra 	$L__BB1_7;
	add.s32 	%r30, %r5, -1;
	mul.wide.u32 	%rd13, %r30, 4;
	add.s64 	%rd14, %rd3, %rd13;
	ld.global.u32 	%r75, [%rd14];
$L__BB1_7:
	shl.b32 	%r32, %r77, 2;
	add.s32 	%r11, %r8, %r32;
	st.shared.u32 	[%r11], %r75;
	bar.sync 	0;
	shl.b32 	%r33, %r1, 1;
	add.s32 	%r12, %r33, 2;
	mov.b32 	%r76, 1;
$L__BB1_8:
	mul.lo.s32 	%r14, %r76, %r12;
	add.s32 	%r34, %r14, -1;
	setp.ge.u32 	%p5, %r34, %r3;
	@%p5 bra 	$L__BB1_10;
	sub.s32 	%r35, %r14, %r76;
	shl.b32 	%r36, %r35, 2;
	add.s32 	%r38, %r29, %r36;
	ld.shared.u32 	%r39, [%r38+-4];
	shl.b32 	%r40, %r76, 2;
	add.s32 	%r41, %r38, %r40;
	ld.shared.u32 	%r42, [%r41+-4];
	add.s32 	%r43, %r42, %r39;
	st.shared.u32 	[%r41+-4], %r43;
$L__BB1_10:
	bar.sync 	0;
	shl.b32 	%r76, %r76, 1;
	setp.lt.u32 	%p6, %r76, %r3;
	@%p6 bra 	$L__BB1_8;
	setp.lt.u32 	%p7, %r77, 2;
	@%p7 bra 	$L__BB1_15;
$L__BB1_12:
	shr.u32 	%r17, %r77, 1;
	mul.lo.s32 	%r18, %r17, %r12;
	add.s32 	%r44, %r18, %r17;
	add.s32 	%r45, %r44, -1;
	setp.ge.u32 	%p8, %r45, %r3;
	@%p8 bra 	$L__BB1_14;
	shl.b32 	%r46, %r18, 2;
	add.s32 	%r48, %r29, %r46;
	ld.shared.u32 	%r49, [%r48+-4];
	shl.b32 	%r50, %r17, 2;
	add.s32 	%r51, %r48, %r50;
	ld.shared.u32 	%r52, [%r51+-4];
	add.s32 	%r53, %r52, %r49;
	st.shared.u32 	[%r51+-4], %r53;
$L__BB1_14:
	bar.sync 	0;
	setp.gt.u32 	%p9, %r77, 3;
	mov.u32 	%r77, %r17;
	@%p9 bra 	$L__BB1_12;
$L__BB1_15:
	setp.ne.s32 	%p10, %r1, 0;
	@%p10 bra 	$L__BB1_20;
	shl.b32 	%r54, %r3, 2;
	add.s32 	%r56, %r29, %r54;
	ld.shared.u32 	%r57, [%r56+-4];
	ld.shared.u32 	%r19, [_ZZ13scanBitKernelPKjPjPVjiE2bi];
	mul.wide.s32 	%rd15, %r19, 4;
	add.s64 	%rd4, %rd2, %rd15;
	st.volatile.global.u32 	[%rd4], %r57;
	setp.lt.s32 	%p11, %r19, 1;
	@%p11 bra 	$L__BB1_19;
$L__BB1_17:
	ld.volatile.global.u32 	%r58, [bCount1];
	setp.lt.s32 	%p12, %r58, %r19;
	@%p12 bra 	$L__BB1_17;
	add.s32 	%r59, %r19, -1;
	mul.wide.u32 	%rd16, %r59, 4;
	add.s64 	%rd17, %rd2, %rd16;
	ld.volatile.global.u32 	%r60, [%rd17];
	ld.volatile.global.u32 	%r61, [%rd4];
	add.s32 	%r62, %r61, %r60;
	st.volatile.global.u32 	[%rd4], %r62;
	membar.gl;
$L__BB1_19:
	ld.volatile.global.u32 	%r63, [bCount1];
	add.s32 	%r64, %r63, 1;
	st.volatile.global.u32 	[bCount1], %r64;
$L__BB1_20:
	bar.sync 	0;
	setp.ge.s32 	%p13, %r4, %r21;
	mul.wide.s32 	%rd18, %r4, 4;
	add.s64 	%rd5, %rd1, %rd18;
	@%p13 bra 	$L__BB1_22;
	ld.shared.u32 	%r65, [%r8];
	st.global.u32 	[%rd5], %r65;
$L__BB1_22:
	setp.ge.s32 	%p14, %r5, %r21;
	mul.wide.s32 	%rd19, %r5, 4;
	add.s64 	%rd6, %rd1, %rd19;
	@%p14 bra 	$L__BB1_24;
	ld.shared.u32 	%r66, [%r11];
	st.global.u32 	[%rd6], %r66;
$L__BB1_24:
	ld.shared.u32 	%r20, [_ZZ13scanBitKernelPKjPjPVjiE2bi];
	setp.lt.s32 	%p15, %r20, 1;
	@%p15 bra 	$L__BB1_29;
	setp.ge.s32 	%p16, %r4, %r21;
	add.s32 	%r67, %r20, -1;
	mul.wide.u32 	%rd20, %r67, 4;
	add.s64 	%rd7, %rd2, %rd20;
	@%p16 bra 	$L__BB1_27;
	ld.volatile.global.u32 	%r68, [%rd7];
	ld.global.u32 	%r69, [%rd5];
	add.s32 	%r70, %r69, %r68;
	st.global.u32 	[%rd5], %r70;
$L__BB1_27:
	setp.ge.s32 	%p17, %r5, %r21;
	@%p17 bra 	$L__BB1_29;
	ld.volatile.global.u32 	%r71, [%rd7];
	ld.global.u32 	%r72, [%rd6];
	add.s32 	%r73, %r72, %r71;
	st.global.u32 	[%rd6], %r73;
$L__BB1_29:
	ret;

}
	// .globl	_Z17computeRankKernelPKjPjS0_S1_ii
.visible .entry _Z17computeRankKernelPKjPjS0_S1_ii(
	.param .u64 .ptr .align 1 _Z17computeRankKernelPKjPjS0_S1_ii_param_0,
	.param .u64 .ptr .align 1 _Z17computeRankKernelPKjPjS0_S1_ii_param_1,
	.param .u64 .ptr .align 1 _Z17computeRankKernelPKjPjS0_S1_ii_param_2,
	.param .u64 .ptr .align 1 _Z17computeRankKernelPKjPjS0_S1_ii_param_3,
	.param .u32 _Z17computeRankKernelPKjPjS0_S1_ii_param_4,
	.param .u32 _Z17computeRankKernelPKjPjS0_S1_ii_param_5
)
{
	.reg .pred 	%p<2>;
	.reg .b32 	%r<18>;
	.reg .b64 	%rd<22>;

	ld.param.u64 	%rd3, [_Z17computeRankKernelPKjPjS0_S1_ii_param_0];
	ld.param.u64 	%rd4, [_Z17computeRankKernelPKjPjS0_S1_ii_param_1];
	ld.param.u64 	%rd5, [_Z17computeRankKernelPKjPjS0_S1_ii_param_2];
	ld.param.u64 	%rd6, [_Z17computeRankKernelPKjPjS0_S1_ii_param_3];
	ld.param.u32 	%r5, [_Z17computeRankKernelPKjPjS0_S1_ii_param_4];
	cvta.to.global.u64 	%rd1, %rd5;
	cvta.to.global.u64 	%rd2, %rd6;
	mov.u32 	%r6, %ctaid.x;
	mov.u32 	%r7, %ntid.x;
	mov.u32 	%r8, %tid.x;
	mad.lo.s32 	%r1, %r6, %r7, %r8;
	mul.wide.s32 	%rd7, %r1, 4;
	add.s64 	%rd8, %rd1, %rd7;
	ld.global.u32 	%r9, [%rd8];
	setp.ne.s32 	%p1, %r9, 0;
	@%p1 bra 	$L__BB2_2;
	add.s64 	%rd15, %rd2, %rd7;
	ld.global.u32 	%r15, [%rd15];
	sub.s32 	%r17, %r1, %r15;
	bra.uni 	$L__BB2_3;
$L__BB2_2:
	mul.wide.s32 	%rd9, %r5, 4;
	add.s64 	%rd10, %rd1, %rd9;
	add.s64 	%rd11, %rd2, %rd9;
	ld.global.u32 	%r10, [%rd10+-4];
	ld.global.u32 	%r11, [%rd11+-4];
	add.s64 	%rd13, %rd2, %rd7;
	ld.global.u32 	%r12, [%rd13];
	add.s32 	%r13, %r11, %r10;
	sub.s32 	%r14, %r5, %r13;
	add.s32 	%r17, %r14, %r12;
$L__BB2_3:
	cvta.to.global.u64 	%rd16, %rd3;
	cvta.to.global.u64 	%rd17, %rd4;
	add.s64 	%rd19, %rd16, %rd7;
	ld.global.u32 	%r16, [%rd19];
	mul.wide.s32 	%rd20, %r17, 4;
	add.s64 	%rd21, %rd17, %rd20;
	st.global.u32 	[%rd21], %r16;
	ret;

}


// ===== COMPILED SASS (sm_100) =====

	.target	sm_100

	.elftype	@"ET_EXEC"


//--------------------- .note.nv.tkinfo           --------------------------
	.section	.note.nv.tkinfo,"",@"SHT_NOTE"
	.sectionflags	@"SHF_NOTE_NV_TKINFO"
	.tkinfo
        /*0018*/ 	.word	0x00000002
        /*0030*/ 	.string	""
        /*0030*/ 	.string	"ptxas"
        /*0030*/ 	.string	"Cuda compilation tools, release 13.0, V13.0.88"
        /*0030*/ 	.string	"Build cuda_13.0.r13.0/compiler.36424714_0"
        /*0030*/ 	.string	"-arch sm_100 -m 64 "



//--------------------- .note.nv.cuinfo           --------------------------
	.section	.note.nv.cuinfo,"",@"SHT_NOTE"
	.sectionflags	@"SHF_NOTE_NV_CUINFO"
        /*0018*/ 	.short	0x0002
        /*001a*/ 	.short	0x0064
        /*001c*/ 	.short	0x0082
	.zero		2


//--------------------- .nv.info                  --------------------------
	.section	.nv.info,"",@"SHT_CUDA_INFO"
	.align	4


	//----- nvinfo : EIATTR_REGCOUNT
	.align		4
        /*0000*/ 	.byte	0x04, 0x2f
        /*0002*/ 	.short	(.L_3 - .L_2)
	.align		4
.L_2:
        /*0004*/ 	.word	index@(_Z16extractBitKernelPKjPjii)
        /*0008*/ 	.word	0x0000000a


	//----- nvinfo : EIATTR_FRAME_SIZE
	.align		4
.L_3:
        /*000c*/ 	.byte	0x04, 0x11
        /*000e*/ 	.short	(.L_5 - .L_4)
	.align		4
.L_4:
        /*0010*/ 	.word	index@(_Z16extractBitKernelPKjPjii)
        /*0014*/ 	.word	0x00000000


	//----- nvinfo : EIATTR_REGCOUNT
	.align		4
.L_5:
        /*0018*/ 	.byte	0x04, 0x2f
        /*001a*/ 	.short	(.L_7 - .L_6)
	.align		4
.L_6:
        /*001c*/ 	.word	index@(_Z13scanBitKernelPKjPjPVji)
        /*0020*/ 	.word	0x00000012


	//----- nvinfo : EIATTR_FRAME_SIZE
	.align		4
.L_7:
        /*0024*/ 	.byte	0x04, 0x11
        /*0026*/ 	.short	(.L_9 - .L_8)
	.align		4
.L_8:
        /*0028*/ 	.word	index@(_Z13scanBitKernelPKjPjPVji)
        /*002c*/ 	.word	0x00000000


	//----- nvinfo : EIATTR_REGCOUNT
	.align		4
.L_9:
        /*0030*/ 	.byte	0x04, 0x2f
        /*0032*/ 	.short	(.L_11 - .L_10)
	.align		4
.L_10:
        /*0034*/ 	.word	index@(_Z17computeRankKernelPKjPjS0_S1_ii)
        /*0038*/ 	.word	0x00000012


	//----- nvinfo : EIATTR_FRAME_SIZE
	.align		4
.L_11:
        /*003c*/ 	.byte	0x04, 0x11
        /*003e*/ 	.short	(.L_13 - .L_12)
	.align		4
.L_12:
        /*0040*/ 	.word	index@(_Z17computeRankKernelPKjPjS0_S1_ii)
        /*0044*/ 	.word	0x00000000


	//----- nvinfo : EIATTR_MIN_STACK_SIZE
	.align		4
.L_13:
        /*0048*/ 	.byte	0x04, 0x12
        /*004a*/ 	.short	(.L_15 - .L_14)
	.align		4
.L_14:
        /*004c*/ 	.word	index@(_Z17computeRankKernelPKjPjS0_S1_ii)
        /*0050*/ 	.word	0x00000000


	//----- nvinfo : EIATTR_MIN_STACK_SIZE
	.align		4
.L_15:
        /*0054*/ 	.byte	0x04, 0x12
        /*0056*/ 	.short	(.L_17 - .L_16)
	.align		4
.L_16:
        /*0058*/ 	.word	index@(_Z13scanBitKernelPKjPjPVji)
        /*005c*/ 	.word	0x00000000


	//----- nvinfo : EIATTR_MIN_STACK_SIZE
	.align		4
.L_17:
        /*0060*/ 	.byte	0x04, 0x12
        /*0062*/ 	.short	(.L_19 - .L_18)
	.align		4
.L_18:
        /*0064*/ 	.word	index@(_Z16extractBitKernelPKjPjii)
        /*0068*/ 	.word	0x00000000
.L_19:


//--------------------- .nv.compat                --------------------------
	.section	.nv.compat,"",@"SHT_CUDA_COMPAT_INFO"
	.align	4
        /*0000*/ 	.byte	0x02, 0x09, 0x00, 0x00, 0x02, 0x02, 0x01, 0x00, 0x02, 0x05, 0x05, 0x00, 0x03, 0x07, 0x01, 0x01
        /*0010*/ 	.byte	0x02, 0x03, 0x00, 0x00, 0x02, 0x06, 0x01, 0x00, 0x04, 0x0b, 0x08, 0x00, 0x09, 0x00, 0x00, 0x00
        /*0020*/ 	.byte	0x00, 0x00, 0x00, 0x00


//--------------------- .nv.info._Z17computeRankKernelPKjPjS0_S1_ii --------------------------
	.section	.nv.info._Z17computeRankKernelPKjPjS0_S1_ii,"",@"SHT_CUDA_INFO"
	.sectionflags	@""
	.align	4


	//----- nvinfo : EIATTR_CUDA_API_VERSION
	.align		4
        /*0000*/ 	.byte	0x04, 0x37
        /*0002*/ 	.short	(.L_21 - .L_20)
.L_20:
        /*0004*/ 	.word	0x00000082


	//----- nvinfo : EIATTR_KPARAM_INFO
	.align		4
.L_21:
        /*0008*/ 	.byte	0x04, 0x17
        /*000a*/ 	.short	(.L_23 - .L_22)
.L_22:
        /*000c*/ 	.word	0x00000000
        /*0010*/ 	.short	0x0005
        /*0012*/ 	.short	0x0024
        /*0014*/ 	.byte	0x00, 0xf0, 0x11, 0x00


	//----- nvinfo : EIATTR_KPARAM_INFO
	.align		4
.L_23:
        /*0018*/ 	.byte	0x04, 0x17
        /*001a*/ 	.short	(.L_25 - .L_24)
.L_24:
        /*001c*/ 	.word	0x00000000
        /*0020*/ 	.short	0x0004
        /*0022*/ 	.short	0x0020
        /*0024*/ 	.byte	0x00, 0xf0, 0x11, 0x00


	//----- nvinfo : EIATTR_KPARAM_INFO
	.align		4
.L_25:
        /*0028*/ 	.byte	0x04, 0x17
        /*002a*/ 	.short	(.L_27 - .L_26)
.L_26:
        /*002c*/ 	.word	0x00000000
        /*0030*/ 	.short	0x0003
        /*0032*/ 	.short	0x0018
        /*0034*/ 	.byte	0x00, 0xf5, 0x21, 0x00


	//----- nvinfo : EIATTR_KPARAM_INFO
	.align		4
.L_27:
        /*0038*/ 	.byte	0x04, 0x17
        /*003a*/ 	.short	(.L_29 - .L_28)
.L_28:
        /*003c*/ 	.word	0x00000000
        /*0040*/ 	.short	0x0002
        /*0042*/ 	.short	0x0010
        /*0044*/ 	.byte	0x00, 0xf5, 0x21, 0x00


	//----- nvinfo : EIATTR_KPARAM_INFO
	.align		4
.L_29:
        /*0048*/ 	.byte	0x04, 0x17
        /*004a*/ 	.short	(.L_31 - .L_30)
.L_30:
        /*004c*/ 	.word	0x00000000
        /*0050*/ 	.short	0x0001
        /*0052*/ 	.short	0x0008
        /*0054*/ 	.byte	0x00, 0xf5, 0x21, 0x00


	//----- nvinfo : EIATTR_KPARAM_INFO
	.align		4
.L_31:
        /*0058*/ 	.byte	0x04, 0x17
        /*005a*/ 	.short	(.L_33 - .L_32)
.L_32:
        /*005c*/ 	.word	0x00000000
        /*0060*/ 	.short	0x0000
        /*0062*/ 	.short	0x0000
        /*0064*/ 	.byte	0x00, 0xf5, 0x21, 0x00


	//----- nvinfo : EIATTR_SPARSE_MMA_MASK
	.align		4
.L_33:
        /*0068*/ 	.byte	0x03, 0x50
        /*006a*/ 	.short	0x0000


	//----- nvinfo : EIATTR_MAXREG_COUNT
	.align		4
        /*006c*/ 	.byte	0x03, 0x1b
        /*006e*/ 	.short	0x00ff


	//----- nvinfo : EIATTR_MERCURY_ISA_VERSION
	.align		4
        /*0070*/ 	.byte	0x03, 0x5f
        /*0072*/ 	.short	0x0101


	//----- nvinfo : EIATTR_VRC_CTA_INIT_COUNT
	.align		4
        /*0074*/ 	.byte	0x02, 0x4a
	.zero		1
	.zero		1


	//----- nvinfo : EIATTR_EXIT_INSTR_OFFSETS
	.align		4
        /*0078*/ 	.byte	0x04, 0x1c
        /*007a*/ 	.short	(.L_35 - .L_34)


	//   ....[0]....
.L_34:
        /*007c*/ 	.word	0x000001b0


	//----- nvinfo : EIATTR_CBANK_PARAM_SIZE
	.align		4
.L_35:
        /*0080*/ 	.byte	0x03, 0x19
        /*0082*/ 	.short	0x0028


	//----- nvinfo : EIATTR_PARAM_CBANK
	.align		4
        /*0084*/ 	.byte	0x04, 0x0a
        /*0086*/ 	.short	(.L_37 - .L_36)
	.align		4
.L_36:
        /*0088*/ 	.word	index@(.nv.constant0._Z17computeRankKernelPKjPjS0_S1_ii)
        /*008c*/ 	.short	0x0380
        /*008e*/ 	.short	0x0028


	//----- nvinfo : EIATTR_SW_WAR
	.align		4
.L_37:
        /*0090*/ 	.byte	0x04, 0x36
        /*0092*/ 	.short	(.L_39 - .L_38)
.L_38:
        /*0094*/ 	.word	0x00000008
.L_39:


//--------------------- .nv.info._Z13scanBitKernelPKjPjPVji --------------------------
	.section	.nv.info._Z13scanBitKernelPKjPjPVji,"",@"SHT_CUDA_INFO"
	.sectionflags	@""
	.align	4


	//----- nvinfo : EIATTR_CUDA_API_VERSION
	.align		4
        /*0000*/ 	.byte	0x04, 0x37
        /*0002*/ 	.short	(.L_41 - .L_40)
.L_40:
        /*0004*/ 	.word	0x00000082


	//----- nvinfo : EIATTR_KPARAM_INFO
	.align		4
.L_41:
        /*0008*/ 	.byte	0x04, 0x17
        /*000a*/ 	.short	(.L_43 - .L_42)
.L_42:
        /*000c*/ 	.word	0x00000000
        /*0010*/ 	.short	0x0003
        /*0012*/ 	.short	0x0018
        /*0014*/ 	.byte	0x00, 0xf0, 0x11, 0x00


	//----- nvinfo : EIATTR_KPARAM_INFO
	.align		4
.L_43:
        /*0018*/ 	.byte	0x04, 0x17
        /*001a*/ 	.short	(.L_45 - .L_44)
.L_44:
        /*001c*/ 	.word	0x00000000
        /*0020*/ 	.short	0x0002
        /*0022*/ 	.short	0x0010
        /*0024*/ 	.byte	0x00, 0xf5, 0x21, 0x00


	//----- nvinfo : EIATTR_KPARAM_INFO
	.align		4
.L_45:
        /*0028*/ 	.byte	0x04, 0x17
        /*002a*/ 	.short	(.L_47 - .L_46)
.L_46:
        /*002c*/ 	.word	0x00000000
        /*0030*/ 	.short	0x0001
        /*0032*/ 	.short	0x0008
        /*0034*/ 	.byte	0x00, 0xf5, 0x21, 0x00


	//----- nvinfo : EIATTR_KPARAM_INFO
	.align		4
.L_47:
        /*0038*/ 	.byte	0x04, 0x17
        /*003a*/ 	.short	(.L_49 - .L_48)
.L_48:
        /*003c*/ 	.word	0x00000000
        /*0040*/ 	.short	0x0000
        /*0042*/ 	.short	0x0000
        /*0044*/ 	.byte	0x00, 0xf5, 0x21, 0x00


	//----- nvinfo : EIATTR_SPARSE_MMA_MASK
	.align		4
.L_49:
        /*0048*/ 	.byte	0x03, 0x50
        /*004a*/ 	.short	0x0000


	//----- nvinfo : EIATTR_MAXREG_COUNT
	.align		4
        /*004c*/ 	.byte	0x03, 0x1b
        /*004e*/ 	.short	0x00ff


	//----- nvinfo : EIATTR_NUM_BARRIERS
	.align		4
        /*0050*/ 	.byte	0x02, 0x4c
        /*0052*/ 	.byte	0x01
	.zero		1


	//----- nvinfo : EIATTR_MERCURY_ISA_VERSION
	.align		4
        /*0054*/ 	.byte	0x03, 0x5f
        /*0056*/ 	.short	0x0101


	//----- nvinfo : EIATTR_VRC_CTA_INIT_COUNT
	.align		4
        /*0058*/ 	.byte	0x02, 0x4a
	.zero		1
	.zero		1


	//----- nvinfo : EIATTR_EXIT_INSTR_OFFSETS
	.align		4
        /*005c*/ 	.byte	0x04, 0x1c
        /*005e*/ 	.short	(.L_51 - .L_50)


	//   ....[0]....
.L_50:
        /*0060*/ 	.word	0x000001b0


	//   ....[1]....
        /*0064*/ 	.word	0x00000800


	//   ....[2]....
        /*0068*/ 	.word	0x000008b0


	//   ....[3]....
        /*006c*/ 	.word	0x00000900


	//----- nvinfo : EIATTR_CRS_STACK_SIZE
	.align		4
.L_51:
        /*0070*/ 	.byte	0x04, 0x1e
        /*0072*/ 	.short	(.L_53 - .L_52)
.L_52:
        /*0074*/ 	.word	0x00000000


	//----- nvinfo : EIATTR_CBANK_PARAM_SIZE
	.align		4
.L_53:
        /*0078*/ 	.byte	0x03, 0x19
        /*007a*/ 	.short	0x001c


	//----- nvinfo : EIATTR_PARAM_CBANK
	.align		4
        /*007c*/ 	.byte	0x04, 0x0a
        /*007e*/ 	.short	(.L_55 - .L_54)
	.align		4
.L_54:
        /*0080*/ 	.word	index@(.nv.constant0._Z13scanBitKernelPKjPjPVji)
        /*0084*/ 	.short	0x0380
        /*0086*/ 	.short	0x001c


	//----- nvinfo : EIATTR_SW_WAR
	.align		4
.L_55:
        /*0088*/ 	.byte	0x04, 0x36
        /*008a*/ 	.short	(.L_57 - .L_56)
.L_56:
        /*008c*/ 	.word	0x00000008
.L_57:


//--------------------- .nv.info._Z16extractBitKernelPKjPjii --------------------------
	.section	.nv.info._Z16extractBitKernelPKjPjii,"",@"SHT_CUDA_INFO"
	.sectionflags	@""
	.align	4


	//----- nvinfo : EIATTR_CUDA_API_VERSION
	.align		4
        /*0000*/ 	.byte	0x04, 0x37
        /*0002*/ 	.short	(.L_59 - .L_58)
.L_58:
        /*0004*/ 	.word	0x00000082


	//----- nvinfo : EIATTR_KPARAM_INFO
	.align		4
.L_59:
        /*0008*/ 	.byte	0x04, 0x17
        /*000a*/ 	.short	(.L_61 - .L_60)
.L_60:
        /*000c*/ 	.word	0x00000000
        /*0010*/ 	.short	0x0003
        /*0012*/ 	.short	0x0014
        /*0014*/ 	.byte	0x00, 0xf0, 0x11, 0x00


	//----- nvinfo : EIATTR_KPARAM_INFO
	.align		4
.L_61:
        /*0018*/ 	.byte	0x04, 0x17
        /*001a*/ 	.short	(.L_63 - .L_62)
.L_62:
        /*001c*/ 	.word	0x00000000
        /*0020*/ 	.short	0x0002
        /*0022*/ 	.short	0x0010
        /*0024*/ 	.byte	0x00, 0xf0, 0x11, 0x00


	//----- nvinfo : EIATTR_KPARAM_INFO
	.align		4
.L_63:
        /*0028*/ 	.byte	0x04, 0x17
        /*002a*/ 	.short	(.L_65 - .L_64)
.L_64:
        /*002c*/ 	.word	0x00000000
        /*0030*/ 	.short	0x0001
        /*0032*/ 	.short	0x0008
        /*0034*/ 	.byte	0x00, 0xf5, 0x21, 0x00


	//----- nvinfo : EIATTR_KPARAM_INFO
	.align		4
.L_65:
        /*0038*/ 	.byte	0x04, 0x17
        /*003a*/ 	.short	(.L_67 - .L_66)
.L_66:
        /*003c*/ 	.word	0x00000000
        /*0040*/ 	.short	0x0000
        /*0042*/ 	.short	0x0000
        /*0044*/ 	.byte	0x00, 0xf5, 0x21, 0x00


	//----- nvinfo : EIATTR_SPARSE_MMA_MASK
	.align		4
.L_67:
        /*0048*/ 	.byte	0x03, 0x50
        /*004a*/ 	.short	0x0000


	//----- nvinfo : EIATTR_MAXREG_COUNT
	.align		4
        /*004c*/ 	.byte	0x03, 0x1b
        /*004e*/ 	.short	0x00ff


	//----- nvinfo : EIATTR_NUM_BARRIERS
	.align		4
        /*0050*/ 	.byte	0x02, 0x4c
        /*0052*/ 	.byte	0x01
	.zero		1


	//----- nvinfo : EIATTR_MERCURY_ISA_VERSION
	.align		4
        /*0054*/ 	.byte	0x03, 0x5f
        /*0056*/ 	.short	0x0101


	//----- nvinfo : EIATTR_VRC_CTA_INIT_COUNT
	.align		4
        /*0058*/ 	.byte	0x02, 0x4a
	.zero		1
	.zero		1


	//----- nvinfo : EIATTR_EXIT_INSTR_OFFSETS
	.align		4
        /*005c*/ 	.byte	0x04, 0x1c
        /*005e*/ 	.short	(.L_69 - .L_68)


	//   ....[0]....
.L_68:
        /*0060*/ 	.word	0x00000150


	//----- nvinfo : EIATTR_CRS_STACK_SIZE
	.align		4
.L_69:
        /*0064*/ 	.byte	0x04, 0x1e
        /*0066*/ 	.short	(.L_71 - .L_70)
.L_70:
        /*0068*/ 	.word	0x00000000


	//----- nvinfo : EIATTR_CBANK_PARAM_SIZE
	.align		4
.L_71:
        /*006c*/ 	.byte	0x03, 0x19
        /*006e*/ 	.short	0x0018


	//----- nvinfo : EIATTR_PARAM_CBANK
	.align		4
        /*0070*/ 	.byte	0x04, 0x0a
        /*0072*/ 	.short	(.L_73 - .L_72)
	.align		4
.L_72:
        /*0074*/ 	.word	index@(.nv.constant0._Z16extractBitKernelPKjPjii)
        /*0078*/ 	.short	0x0380
        /*007a*/ 	.short	0x0018


	//----- nvinfo : EIATTR_SW_WAR
	.align		4
.L_73:
        /*007c*/ 	.byte	0x04, 0x36
        /*007e*/ 	.short	(.L_75 - .L_74)
.L_74:
        /*0080*/ 	.word	0x00000008
.L_75:


//--------------------- .nv.callgraph             --------------------------
	.section	.nv.callgraph,"",@"SHT_CUDA_CALLGRAPH"
	.align	4
	.sectionentsize	8
	.align		4
        /*0000*/ 	.word	0x00000000
	.align		4
        /*0004*/ 	.word	0xffffffff
	.align		4
        /*0008*/ 	.word	0x00000000
	.align		4
        /*000c*/ 	.word	0xfffffffe
	.align		4
        /*0010*/ 	.word	0x00000000
	.align		4
        /*0014*/ 	.word	0xfffffffd
	.align		4
        /*0018*/ 	.word	0x00000000
	.align		4
        /*001c*/ 	.word	0xfffffffc


//--------------------- .nv.constant4             --------------------------
	.section	.nv.constant4,"a",@progbits
	.align	8
	.align		8
.nv.constant4:
        /*0000*/ 	.dword	bCount
	.align		8
        /*0008*/ 	.dword	bCount1


//--------------------- .text._Z17computeRankKernelPKjPjS0_S1_ii --------------------------
	.section	.text._Z17computeRankKernelPKjPjS0_S1_ii,"ax",@progbits
	.align	128
        .global         _Z17computeRankKernelPKjPjS0_S1_ii
        .type           _Z17computeRankKernelPKjPjS0_S1_ii,@function
        .size           _Z17computeRankKernelPKjPjS0_S1_ii,(.L_x_15 - _Z17computeRankKernelPKjPjS0_S1_ii)
        .other          _Z17computeRankKernelPKjPjS0_S1_ii,@"STO_CUDA_ENTRY STV_DEFAULT"
_Z17computeRankKernelPKjPjS0_S1_ii:
.text._Z17computeRankKernelPKjPjS0_S1_ii:
[----:B------:R-:W-:Y:S01]  /*0000*/  LDC R1, c[0x0][0x37c] ;  /* 0x0000df00ff017b82 */ /* 0x000fe20000000800 */
[----:B------:R-:W0:Y:S07]  /*0010*/  S2R R0, SR_TID.X ;  /* 0x0000000000007919 */ /* 0x000e2e0000002100 */
[----:B------:R-:W0:Y:S01]  /*0020*/  S2UR UR6, SR_CTAID.X ;  /* 0x00000000000679c3 */ /* 0x000e220000002500 */
[----:B------:R-:W1:Y:S07]  /*0030*/  LDCU.64 UR4, c[0x0][0x358] ;  /* 0x00006b00ff0477ac */ /* 0x000e6e0008000a00 */
[----:B------:R-:W0:Y:S08]  /*0040*/  LDC R13, c[0x0][0x360] ;  /* 0x0000d800ff0d7b82 */ /* 0x000e300000000800 */
[----:B------:R-:W2:Y:S08]  /*0050*/  LDC.64 R6, c[0x0][0x390] ;  /* 0x0000e400ff067b82 */ /* 0x000eb00000000a00 */
[----:B------:R-:W3:Y:S01]  /*0060*/  LDC.64 R4, c[0x0][0x398] ;  /* 0x0000e600ff047b82 */ /* 0x000ee20000000a00 */
[----:B0-----:R-:W-:-:S07]  /*0070*/  IMAD R13, R13, UR6, R0 ;  /* 0x000000060d0d7c24 */ /* 0x001fce000f8e0200 */
[----:B------:R-:W0:Y:S01]  /*0080*/  LDC.64 R10, c[0x0][0x380] ;  /* 0x0000e000ff0a7b82 */ /* 0x000e220000000a00 */
[----:B--2---:R-:W-:-:S06]  /*0090*/  IMAD.WIDE R2, R13, 0x4, R6 ;  /* 0x000000040d027825 */ /* 0x004fcc00078e0206 */
[----:B-1----:R-:W2:Y:S02]  /*00a0*/  LDG.E R2, desc[UR4][R2.64] ;  /* 0x0000000402027981 */ /* 0x002ea4000c1e1900 */
[----:B--2---:R-:W-:-:S13]  /*00b0*/  ISETP.NE.AND P0, PT, R2, RZ, PT ;  /* 0x000000ff0200720c */ /* 0x004fda0003f05270 */
[----:B------:R-:W1:Y:S01]  /*00c0*/  @P0 LDC R15, c[0x0][0x3a0] ;  /* 0x0000e800ff0f0b82 */ /* 0x000e620000000800 */
[----:B0-----:R-:W-:-:S06]  /*00d0*/  IMAD.WIDE R2, R13, 0x4, R10 ;  /* 0x000000040d027825 */ /* 0x001fcc00078e020a */
[----:B------:R-:W2:Y:S01]  /*00e0*/  LDG.E R3, desc[UR4][R2.64] ;  /* 0x0000000402037981 */ /* 0x000ea2000c1e1900 */
[----:B------:R-:W0:Y:S01]  /*00f0*/  LDC.64 R10, c[0x0][0x388] ;  /* 0x0000e200ff0a7b82 */ /* 0x000e220000000a00 */
[----:B-1----:R-:W-:-:S04]  /*0100*/  @P0 IMAD.WIDE R6, R15, 0x4, R6 ;  /* 0x000000040f060825 */ /* 0x002fc800078e0206 */
[--C-:B---3--:R-:W-:Y:S02]  /*0110*/  @P0 IMAD.WIDE R8, R15, 0x4, R4.reuse ;  /* 0x000000040f080825 */ /* 0x108fe400078e0204 */
[----:B------:R-:W3:Y:S02]  /*0120*/  @P0 LDG.E R6, desc[UR4][R6.64+-0x4] ;  /* 0xfffffc0406060981 */ /* 0x000ee4000c1e1900 */
[----:B------:R-:W-:Y:S02]  /*0130*/  IMAD.WIDE R4, R13, 0x4, R4 ;  /* 0x000000040d047825 */ /* 0x000fe400078e0204 */
[----:B------:R-:W3:Y:S04]  /*0140*/  @P0 LDG.E R9, desc[UR4][R8.64+-0x4] ;  /* 0xfffffc0408090981 */ /* 0x000ee8000c1e1900 */
[----:B------:R-:W4:Y:S01]  /*0150*/  LDG.E R4, desc[UR4][R4.64] ;  /* 0x0000000404047981 */ /* 0x000f22000c1e1900 */
[----:B---3--:R-:W-:-:S02]  /*0160*/  @P0 IADD3 R15, PT, PT, -R9, R15, -R6 ;  /* 0x0000000f090f0210 */ /* 0x008fc40007ffe906 */
[----:B----4-:R-:W-:Y:S02]  /*0170*/  @!P0 IADD3 R13, PT, PT, R13, -R4, RZ ;  /* 0x800000040d0d8210 */ /* 0x010fe40007ffe0ff */
[----:B------:R-:W-:-:S05]  /*0180*/  @P0 IADD3 R13, PT, PT, R4, R15, RZ ;  /* 0x0000000f040d0210 */ /* 0x000fca0007ffe0ff */
[----:B0-----:R-:W-:-:S05]  /*0190*/  IMAD.WIDE R10, R13, 0x4, R10 ;  /* 0x000000040d0a7825 */ /* 0x001fca00078e020a */
[----:B--2---:R-:W-:Y:S01]  /*01a0*/  STG.E desc[UR4][R10.64], R3 ;  /* 0x000000030a007986 */ /* 0x004fe2000c101904 */
[----:B------:R-:W-:Y:S05]  /*01b0*/  EXIT ;  /* 0x000000000000794d */ /* 0x000fea0003800000 */
.L_x_0:
[----:B------:R-:W-:-:S00]  /*01c0*/  BRA `(.L_x_0) ;  /* 0xfffffffc00fc7947 */ /* 0x000fc0000383ffff */
[----:B------:R-:W-:-:S00]  /*01d0*/  NOP ;  /* 0x0000000000007918 */ /* 0x000fc00000000000 */
        /* <DEDUP_REMOVED lines=10> */
.L_x_15:


//--------------------- .text._Z13scanBitKernelPKjPjPVji --------------------------
	.section	.text._Z13scanBitKernelPKjPjPVji,"ax",@progbits
	.align	128
        .global         _Z13scanBitKernelPKjPjPVji
        .type           _Z13scanBitKernelPKjPjPVji,@function
        .size           _Z13scanBitKernelPKjPjPVji,(.L_x_16 - _Z13scanBitKernelPKjPjPVji)
        .other          _Z13scanBitKernelPKjPjPVji,@"STO_CUDA_ENTRY STV_DEFAULT"
_Z13scanBitKernelPKjPjPVji:
.text._Z13scanBitKernelPKjPjPVji:
[----:B------:R-:W-:Y:S01]  /*0000*/  LDC R1, c[0x0][0x37c] ;  /* 0x0000df00ff017b82 */ /* 0x000fe20000000800 */
[----:B------:R-:W0:Y:S07]  /*0010*/  S2R R2, SR_TID.X ;  /* 0x0000000000027919 */ /* 0x000e2e0000002100 */
[----:B------:R-:W1:Y:S01]  /*0020*/  S2UR UR7, SR_CgaCtaId ;  /* 0x00000000000779c3 */ /* 0x000e620000008800 */
[----:B------:R-:W2:Y:S01]  /*0030*/  LDCU.64 UR8, c[0x0][0x358] ;  /* 0x00006b00ff0877ac */ /* 0x000ea20008000a00 */
[----:B------:R-:W-:Y:S01]  /*0040*/  BSSY.RECONVERGENT B0, `(.L_x_1) ;  /* 0x000000b000007945 */ /* 0x000fe20003800200 */
[----:B------:R-:W-:Y:S01]  /*0050*/  UMOV UR6, 0x400 ;  /* 0x0000040000067882 */ /* 0x000fe20000000000 */
[----:B0-----:R-:W-:-:S13]  /*0060*/  ISETP.NE.AND P0, PT, R2, RZ, PT ;  /* 0x000000ff0200720c */ /* 0x001fda0003f05270 */
[----:B-12---:R-:W-:Y:S05]  /*0070*/  @P0 BRA `(.L_x_2) ;  /* 0x00000000001c0947 */ /* 0x006fea0003800000 */
[----:B------:R-:W0:Y:S01]  /*0080*/  LDC.64 R4, c[0x4][RZ] ;  /* 0x01000000ff047b82 */ /* 0x000e220000000a00 */
[----:B------:R-:W-:-:S05]  /*0090*/  IMAD.MOV.U32 R3, RZ, RZ, 0x1 ;  /* 0x00000001ff037424 */ /* 0x000fca00078e00ff */
[----:B0-----:R-:W2:Y:S02]  /*00a0*/  ATOMG.E.ADD.STRONG.GPU PT, R4, desc[UR8][R4.64], R3 ;  /* 0x80000003040479a8 */ /* 0x001ea400081ef108 */
[----:B------:R-:W0:Y:S01]  /*00b0*/  S2UR UR5, SR_CgaCtaId ;  /* 0x00000000000579c3 */ /* 0x000e220000008800 */
[----:B------:R-:W-:Y:S02]  /*00c0*/  UMOV UR4, 0x400 ;  /* 0x0000040000047882 */ /* 0x000fe40000000000 */
[----:B0-----:R-:W-:-:S09]  /*00d0*/  ULEA UR4, UR5, UR4, 0x18 ;  /* 0x0000000405047291 */ /* 0x001fd2000f8ec0ff */
[----:B--2---:R0:W-:Y:S03]  /*00e0*/  STS [UR4], R4 ;  /* 0x00000004ff007988 */ /* 0x0041e60008000804 */
.L_x_2:
[----:B------:R-:W-:Y:S05]  /*00f0*/  BSYNC.RECONVERGENT B0 ;  /* 0x0000000000007941 */ /* 0x000fea0003800200 */
.L_x_1:
[----:B------:R-:W-:Y:S01]  /*0100*/  BAR.SYNC.DEFER_BLOCKING 0x0 ;  /* 0x0000000000007b1d */ /* 0x000fe20000010000 */
[----:B------:R-:W-:-:S05]  /*0110*/  ULEA UR4, UR7, UR6, 0x18 ;  /* 0x0000000607047291 */ /* 0x000fca000f8ec0ff */
[----:B------:R-:W1:Y:S04]  /*0120*/  LDCU UR10, c[0x0][0x360] ;  /* 0x00006c00ff0a77ac */ /* 0x000e680008000800 */
[----:B------:R-:W2:Y:S01]  /*0130*/  LDS R3, [UR4] ;  /* 0x00000004ff037984 */ /* 0x000ea20008000800 */
[----:B-1----:R-:W-:Y:S01]  /*0140*/  USHF.L.U32 UR5, UR10, 0x1, URZ ;  /* 0x000000010a057899 */ /* 0x002fe200080006ff */
[----:B------:R-:W1:Y:S05]  /*0150*/  LDCU UR4, c[0x0][0x398] ;  /* 0x00007300ff0477ac */ /* 0x000e6a0008000800 */
[----:B--2---:R-:W-:-:S04]  /*0160*/  IMAD R3, R3, UR5, R2 ;  /* 0x0000000503037c24 */ /* 0x004fc8000f8e0202 */
[----:B------:R-:W-:-:S05]  /*0170*/  VIADD R0, R3, UR10 ;  /* 0x0000000a03007c36 */ /* 0x000fca0008000000 */
[----:B0-----:R-:W-:-:S04]  /*0180*/  VIMNMX R4, PT, PT, R3, R0, PT ;  /* 0x0000000003047248 */ /* 0x001fc80003fe0100 */
[----:B-1----:R-:W-:Y:S01]  /*0190*/  ISETP.GE.AND P0, PT, R4, UR4, PT ;  /* 0x0000000404007c0c */ /* 0x002fe2000bf06270 */
[----:B------:R-:W-:-:S12]  /*01a0*/  IMAD.U32 R4, RZ, RZ, UR10 ;  /* 0x0000000aff047e24 */ /* 0x000fd8000f8e00ff */
[----:B------:R-:W-:Y:S05]  /*01b0*/  @P0 EXIT ;  /* 0x000000000000094d */ /* 0x000fea0003800000 */
[----:B------:R-:W-:Y:S01]  /*01c0*/  ISETP.GE.AND P1, PT, R0, 0x1, PT ;  /* 0x000000010000780c */ /* 0x000fe20003f26270 */
[----:B------:R-:W-:Y:S01]  /*01d0*/  IMAD.MOV.U32 R12, RZ, RZ, RZ ;  /* 0x000000ffff0c7224 */ /* 0x000fe200078e00ff */
[----:B------:R-:W-:-:S11]  /*01e0*/  ISETP.GE.AND P0, PT, R3, 0x1, PT ;  /* 0x000000010300780c */ /* 0x000fd60003f06270 */
[----:B------:R-:W0:Y:S01]  /*01f0*/  @P1 LDC.64 R10, c[0x0][0x380] ;  /* 0x0000e000ff0a1b82 */ /* 0x000e220000000a00 */
[----:B------:R-:W-:Y:S01]  /*0200*/  @P1 VIADD R7, R0, 0xffffffff ;  /* 0xffffffff00071836 */ /* 0x000fe20000000000 */
[----:B------:R-:W-:-:S06]  /*0210*/  @P0 IADD3 R5, PT, PT, R3, -0x1, RZ ;  /* 0xffffffff03050810 */ /* 0x000fcc0007ffe0ff */
[----:B------:R-:W1:Y:S01]  /*0220*/  @P0 LDC.64 R8, c[0x0][0x380] ;  /* 0x0000e000ff080b82 */ /* 0x000e620000000a00 */
[----:B0-----:R-:W-:-:S04]  /*0230*/  @P1 IMAD.WIDE.U32 R10, R7, 0x4, R10 ;  /* 0x00000004070a1825 */ /* 0x001fc800078e000a */
[----:B------:R-:W-:Y:S02]  /*0240*/  HFMA2 R7, -RZ, RZ, 0, 0 ;  /* 0x00000000ff077431 */ /* 0x000fe400000001ff */
[----:B-1----:R-:W-:-:S04]  /*0250*/  @P0 IMAD.WIDE.U32 R8, R5, 0x4, R8 ;  /* 0x0000000405080825 */ /* 0x002fc800078e0008 */
[----:B------:R-:W2:Y:S04]  /*0260*/  @P1 LDG.E R7, desc[UR8][R10.64] ;  /* 0x000000080a071981 */ /* 0x000ea8000c1e1900 */
[----:B------:R-:W3:Y:S01]  /*0270*/  @P0 LDG.E R12, desc[UR8][R8.64] ;  /* 0x00000008080c0981 */ /* 0x000ee2000c1e1900 */
[----:B------:R-:W-:-:S04]  /*0280*/  UIADD3 UR4, UPT, UPT, UR6, 0x10, URZ ;  /* 0x0000001006047890 */ /* 0x000fc8000fffe0ff */
[----:B------:R-:W-:-:S06]  /*0290*/  ULEA UR4, UR7, UR4, 0x18 ;  /* 0x0000000407047291 */ /* 0x000fcc000f8ec0ff */
[----:B------:R-:W-:-:S05]  /*02a0*/  LEA R5, R2, UR4, 0x2 ;  /* 0x0000000402057c11 */ /* 0x000fca000f8e10ff */
[----:B------:R-:W-:Y:S01]  /*02b0*/  IMAD R6, R4, 0x4, R5 ;  /* 0x0000000404067824 */ /* 0x000fe200078e0205 */
[----:B------:R-:W-:Y:S01]  /*02c0*/  LEA R13, R2, 0x2, 0x1 ;  /* 0x00000002020d7811 */ /* 0x000fe200078e08ff */
[----:B------:R-:W-:Y:S01]  /*02d0*/  IMAD.MOV.U32 R14, RZ, RZ, 0x1 ;  /* 0x00000001ff0e7424 */ /* 0x000fe200078e00ff */
[----:B---3--:R0:W-:Y:S04]  /*02e0*/  STS [R5], R12 ;  /* 0x0000000c05007388 */ /* 0x0081e80000000800 */
[----:B--2---:R0:W-:Y:S01]  /*02f0*/  STS [R6], R7 ;  /* 0x0000000706007388 */ /* 0x0041e20000000800 */
[----:B------:R-:W-:Y:S06]  /*0300*/  BAR.SYNC.DEFER_BLOCKING 0x0 ;  /* 0x0000000000007b1d */ /* 0x000fec0000010000 */
.L_x_3:
[----:B0-----:R-:W-:-:S05]  /*0310*/  IMAD R7, R13, R14, RZ ;  /* 0x0000000e0d077224 */ /* 0x001fca00078e02ff */
[----:B------:R-:W-:-:S04]  /*0320*/  IADD3 R8, PT, PT, R7, -0x1, RZ ;  /* 0xffffffff07087810 */ /* 0x000fc80007ffe0ff */
[----:B------:R-:W-:-:S13]  /*0330*/  ISETP.GE.U32.AND P0, PT, R8, UR5, PT ;  /* 0x0000000508007c0c */ /* 0x000fda000bf06070 */
[----:B------:R-:W-:-:S05]  /*0340*/  @!P0 IMAD.IADD R7, R7, 0x1, -R14 ;  /* 0x0000000107078824 */ /* 0x000fca00078e0a0e */
[----:B------:R-:W-:-:S05]  /*0350*/  @!P0 LEA R7, R7, UR4, 0x2 ;  /* 0x0000000407078c11 */ /* 0x000fca000f8e10ff */
[C---:B------:R-:W-:Y:S02]  /*0360*/  @!P0 IMAD R8, R14.reuse, 0x4, R7 ;  /* 0x000000040e088824 */ /* 0x040fe400078e0207 */
[----:B------:R-:W-:Y:S01]  /*0370*/  @!P0 LDS R7, [R7+-0x4] ;  /* 0xfffffc0007078984 */ /* 0x000fe20000000800 */
[----:B------:R-:W-:-:S03]  /*0380*/  IMAD.SHL.U32 R14, R14, 0x2, RZ ;  /* 0x000000020e0e7824 */ /* 0x000fc600078e00ff */
[----:B------:R-:W0:Y:S02]  /*0390*/  @!P0 LDS R10, [R8+-0x4] ;  /* 0xfffffc00080a8984 */ /* 0x000e240000000800 */
[----:B0-----:R-:W-:-:S05]  /*03a0*/  @!P0 IADD3 R9, PT, PT, R7, R10, RZ ;  /* 0x0000000a07098210 */ /* 0x001fca0007ffe0ff */
[----:B------:R1:W-:Y:S01]  /*03b0*/  @!P0 STS [R8+-0x4], R9 ;  /* 0xfffffc0908008388 */ /* 0x0003e20000000800 */
[----:B------:R-:W-:Y:S01]  /*03c0*/  BAR.SYNC.DEFER_BLOCKING 0x0 ;  /* 0x0000000000007b1d */ /* 0x000fe20000010000 */
[----:B------:R-:W-:-:S13]  /*03d0*/  ISETP.GE.U32.AND P0, PT, R14, UR5, PT ;  /* 0x000000050e007c0c */ /* 0x000fda000bf06070 */
[----:B-1----:R-:W-:Y:S05]  /*03e0*/  @!P0 BRA `(.L_x_3) ;  /* 0xfffffffc00c88947 */ /* 0x002fea000383ffff */
[----:B------:R-:W-:Y:S02]  /*03f0*/  ISETP.GE.U32.AND P1, PT, R4, 0x2, PT ;  /* 0x000000020400780c */ /* 0x000fe40003f26070 */
[----:B------:R-:W-:-:S11]  /*0400*/  ISETP.NE.AND P0, PT, R2, RZ, PT ;  /* 0x000000ff0200720c */ /* 0x000fd60003f05270 */
[----:B------:R-:W-:Y:S05]  /*0410*/  @!P1 BRA `(.L_x_4) ;  /* 0x0000000000389947 */ /* 0x000fea0003800000 */
.L_x_5:
[----:B------:R-:W-:-:S05]  /*0420*/  SHF.R.U32.HI R10, RZ, 0x1, R4 ;  /* 0x00000001ff0a7819 */ /* 0x000fca0000011604 */
[----:B------:R-:W-:-:S05]  /*0430*/  IMAD R7, R13, R10, RZ ;  /* 0x0000000a0d077224 */ /* 0x000fca00078e02ff */
[----:B------:R-:W-:-:S04]  /*0440*/  IADD3 R2, PT, PT, R7, -0x1, R10 ;  /* 0xffffffff07027810 */ /* 0x000fc80007ffe00a */
[----:B------:R-:W-:-:S13]  /*0450*/  ISETP.GE.U32.AND P1, PT, R2, UR5, PT ;  /* 0x0000000502007c0c */ /* 0x000fda000bf26070 */
[----:B------:R-:W-:-:S05]  /*0460*/  @!P1 LEA R2, R7, UR4, 0x2 ;  /* 0x0000000407029c11 */ /* 0x000fca000f8e10ff */
[----:B------:R-:W-:Y:S02]  /*0470*/  @!P1 IMAD R7, R10, 0x4, R2 ;  /* 0x000000040a079824 */ /* 0x000fe400078e0202 */
[----:B------:R-:W-:Y:S04]  /*0480*/  @!P1 LDS R2, [R2+-0x4] ;  /* 0xfffffc0002029984 */ /* 0x000fe80000000800 */
[----:B------:R-:W0:Y:S02]  /*0490*/  @!P1 LDS R9, [R7+-0x4] ;  /* 0xfffffc0007099984 */ /* 0x000e240000000800 */
[----:B0-----:R-:W-:-:S05]  /*04a0*/  @!P1 IADD3 R8, PT, PT, R2, R9, RZ ;  /* 0x0000000902089210 */ /* 0x001fca0007ffe0ff */
[----:B------:R0:W-:Y:S01]  /*04b0*/  @!P1 STS [R7+-0x4], R8 ;  /* 0xfffffc0807009388 */ /* 0x0001e20000000800 */
[----:B------:R-:W-:Y:S01]  /*04c0*/  BAR.SYNC.DEFER_BLOCKING 0x0 ;  /* 0x0000000000007b1d */ /* 0x000fe20000010000 */
[----:B------:R-:W-:Y:S01]  /*04d0*/  ISETP.GT.U32.AND P1, PT, R4, 0x3, PT ;  /* 0x000000030400780c */ /* 0x000fe20003f24070 */
[----:B------:R-:W-:-:S12]  /*04e0*/  IMAD.MOV.U32 R4, RZ, RZ, R10 ;  /* 0x000000ffff047224 */ /* 0x000fd800078e000a */
[----:B0-----:R-:W-:Y:S05]  /*04f0*/  @P1 BRA `(.L_x_5) ;  /* 0xfffffffc00c81947 */ /* 0x001fea000383ffff */
.L_x_4:
[----:B------:R-:W-:Y:S05]  /*0500*/  @P0 BRA `(.L_x_6) ;  /* 0x0000000000780947 */ /* 0x000fea0003800000 */
[----:B------:R-:W0:Y:S01]  /*0510*/  S2UR UR6, SR_CgaCtaId ;  /* 0x00000000000679c3 */ /* 0x000e220000008800 */
[----:B------:R-:W-:-:S07]  /*0520*/  UMOV UR5, 0x400 ;  /* 0x0000040000057882 */ /* 0x000fce0000000000 */
[----:B------:R-:W1:Y:S01]  /*0530*/  LDC.64 R10, c[0x0][0x390] ;  /* 0x0000e400ff0a7b82 */ /* 0x000e620000000a00 */
[----:B0-----:R-:W-:Y:S02]  /*0540*/  ULEA UR5, UR6, UR5, 0x18 ;  /* 0x0000000506057291 */ /* 0x001fe4000f8ec0ff */
[----:B------:R-:W-:-:S07]  /*0550*/  ULEA UR6, UR10, UR4, 0x3 ;  /* 0x000000040a067291 */ /* 0x000fce000f8e18ff */
[----:B------:R-:W1:Y:S04]  /*0560*/  LDS R13, [UR5] ;  /* 0x00000005ff0d7984 */ /* 0x000e680008000800 */
[----:B------:R-:W0:Y:S01]  /*0570*/  LDS R7, [UR6+-0x4] ;  /* 0xfffffc06ff077984 */ /* 0x000e220008000800 */
[C---:B-1----:R-:W-:Y:S01]  /*0580*/  IMAD.WIDE R8, R13.reuse, 0x4, R10 ;  /* 0x000000040d087825 */ /* 0x042fe200078e020a */
[----:B------:R-:W-:-:S04]  /*0590*/  ISETP.GE.AND P0, PT, R13, 0x1, PT ;  /* 0x000000010d00780c */ /* 0x000fc80003f06270 */
[----:B0-----:R0:W-:Y:S09]  /*05a0*/  STG.E.STRONG.SYS desc[UR8][R8.64], R7 ;  /* 0x0000000708007986 */ /* 0x0011f2000c115908 */
[----:B------:R-:W-:Y:S05]  /*05b0*/  @!P0 BRA `(.L_x_7) ;  /* 0x00000000003c8947 */ /* 0x000fea0003800000 */
[----:B------:R-:W1:Y:S02]  /*05c0*/  LDC.64 R14, c[0x4][0x8] ;  /* 0x01000200ff0e7b82 */ /* 0x000e640000000a00 */
.L_x_8:
[----:B-1----:R-:W2:Y:S01]  /*05d0*/  LDG.E.STRONG.SYS R2, desc[UR8][R14.64] ;  /* 0x000000080e027981 */ /* 0x002ea2000c1f5900 */
[----:B------:R-:W-:Y:S05]  /*05e0*/  YIELD ;  /* 0x0000000000007946 */ /* 0x000fea0003800000 */
[----:B--2---:R-:W-:-:S13]  /*05f0*/  ISETP.GE.AND P0, PT, R2, R13, PT ;  /* 0x0000000d0200720c */ /* 0x004fda0003f06270 */
[----:B------:R-:W-:Y:S05]  /*0600*/  @!P0 BRA `(.L_x_8) ;  /* 0xfffffffc00f08947 */ /* 0x000fea000383ffff */
[----:B------:R-:W-:-:S04]  /*0610*/  VIADD R13, R13, 0xffffffff ;  /* 0xffffffff0d0d7836 */ /* 0x000fc80000000000 */
[----:B------:R-:W-:-:S06]  /*0620*/  IMAD.WIDE.U32 R10, R13, 0x4, R10 ;  /* 0x000000040d0a7825 */ /* 0x000fcc00078e000a */
[----:B------:R-:W2:Y:S04]  /*0630*/  LDG.E.STRONG.SYS R10, desc[UR8][R10.64] ;  /* 0x000000080a0a7981 */ /* 0x000ea8000c1f5900 */
[----:B0-----:R-:W2:Y:S02]  /*0640*/  LDG.E.STRONG.SYS R7, desc[UR8][R8.64] ;  /* 0x0000000808077981 */ /* 0x001ea4000c1f5900 */
[----:B--2---:R-:W-:-:S05]  /*0650*/  IADD3 R7, PT, PT, R10, R7, RZ ;  /* 0x000000070a077210 */ /* 0x004fca0007ffe0ff */
[----:B------:R1:W-:Y:S01]  /*0660*/  STG.E.STRONG.SYS desc[UR8][R8.64], R7 ;  /* 0x0000000708007986 */ /* 0x0003e2000c115908 */
[----:B------:R-:W-:Y:S06]  /*0670*/  MEMBAR.SC.GPU ;  /* 0x0000000000007992 */ /* 0x000fec0000002000 */
[----:B------:R-:W-:-:S00]  /*0680*/  ERRBAR ;  /* 0x00000000000079ab */ /* 0x000fc00000000000 */
[----:B------:R-:W-:Y:S06]  /*0690*/  CGAERRBAR ;  /* 0x00000000000075ab */ /* 0x000fec0000000000 */
[----:B------:R-:W-:Y:S01]  /*06a0*/  CCTL.IVALL ;  /* 0x00000000ff00798f */ /* 0x000fe20002000000 */
.L_x_7:
[----:B01----:R-:W0:Y:S02]  /*06b0*/  LDC.64 R8, c[0x4][0x8] ;  /* 0x01000200ff087b82 */ /* 0x003e240000000a00 */
[----:B0-----:R-:W2:Y:S02]  /*06c0*/  LDG.E.STRONG.SYS R2, desc[UR8][R8.64] ;  /* 0x0000000808027981 */ /* 0x001ea4000c1f5900 */
[----:B--2---:R-:W-:-:S05]  /*06d0*/  VIADD R7, R2, 0x1 ;  /* 0x0000000102077836 */ /* 0x004fca0000000000 */
[----:B------:R0:W-:Y:S02]  /*06e0*/  STG.E.STRONG.SYS desc[UR8][R8.64], R7 ;  /* 0x0000000708007986 */ /* 0x0001e4000c115908 */
.L_x_6:
[----:B------:R-:W-:Y:S05]  /*06f0*/  WARPSYNC.ALL ;  /* 0x0000000000007948 */ /* 0x000fea0003800000 */
[----:B------:R-:W1:Y:S08]  /*0700*/  S2UR UR6, SR_CgaCtaId ;  /* 0x00000000000679c3 */ /* 0x000e700000008800 */
[----:B------:R-:W-:Y:S06]  /*0710*/  BAR.SYNC.DEFER_BLOCKING 0x0 ;  /* 0x0000000000007b1d */ /* 0x000fec0000010000 */
[----:B------:R-:W2:Y:S02]  /*0720*/  LDCU UR7, c[0x0][0x398] ;  /* 0x00007300ff0777ac */ /* 0x000ea40008000800 */
[----:B0-----:R-:W0:Y:S01]  /*0730*/  LDC.64 R8, c[0x0][0x388] ;  /* 0x0000e200ff087b82 */ /* 0x001e220000000a00 */
[----:B------:R-:W-:-:S02]  /*0740*/  UMOV UR5, 0x400 ;  /* 0x0000040000057882 */ /* 0x000fc40000000000 */
[----:B-1----:R-:W-:Y:S01]  /*0750*/  ULEA UR5, UR6, UR5, 0x18 ;  /* 0x0000000506057291 */ /* 0x002fe2000f8ec0ff */
[C---:B--2---:R-:W-:Y:S02]  /*0760*/  ISETP.GE.AND P0, PT, R3.reuse, UR7, PT ;  /* 0x0000000703007c0c */ /* 0x044fe4000bf06270 */
[----:B------:R-:W-:Y:S01]  /*0770*/  ISETP.GE.AND P1, PT, R0, UR7, PT ;  /* 0x0000000700007c0c */ /* 0x000fe2000bf26270 */
[----:B0-----:R-:W-:-:S05]  /*0780*/  IMAD.WIDE R2, R3, 0x4, R8 ;  /* 0x0000000403027825 */ /* 0x001fca00078e0208 */
[----:B------:R-:W0:Y:S01]  /*0790*/  LDS R10, [UR5] ;  /* 0x00000005ff0a7984 */ /* 0x000e220008000800 */
[----:B------:R-:W-:-:S04]  /*07a0*/  IMAD.WIDE R8, R0, 0x4, R8 ;  /* 0x0000000400087825 */ /* 0x000fc800078e0208 */
[----:B------:R-:W1:Y:S04]  /*07b0*/  @!P0 LDS R5, [R5] ;  /* 0x0000000005058984 */ /* 0x000e680000000800 */
[----:B------:R-:W2:Y:S01]  /*07c0*/  @!P1 LDS R7, [R6] ;  /* 0x0000000006079984 */ /* 0x000ea20000000800 */
[----:B0-----:R-:W-:-:S03]  /*07d0*/  ISETP.GE.AND P2, PT, R10, 0x1, PT ;  /* 0x000000010a00780c */ /* 0x001fc60003f46270 */
[----:B-1----:R0:W-:Y:S04]  /*07e0*/  @!P0 STG.E desc[UR8][R2.64], R5 ;  /* 0x0000000502008986 */ /* 0x0021e8000c101908 */
[----:B--2---:R0:W-:Y:S06]  /*07f0*/  @!P1 STG.E desc[UR8][R8.64], R7 ;  /* 0x0000000708009986 */ /* 0x0041ec000c101908 */
[----:B------:R-:W-:Y:S05]  /*0800*/  @!P2 EXIT ;  /* 0x000000000000a94d */ /* 0x000fea0003800000 */
[----:B0-----:R-:W0:Y:S01]  /*0810*/  LDC.64 R4, c[0x0][0x390] ;  /* 0x0000e400ff047b82 */ /* 0x001e220000000a00 */
[----:B------:R-:W-:Y:S01]  /*0820*/  VIADD R7, R10, 0xffffffff ;  /* 0xffffffff0a077836 */ /* 0x000fe20000000000 */
[----:B------:R-:W-:Y:S03]  /*0830*/  BSSY.RECONVERGENT B0, `(.L_x_9) ;  /* 0x0000007000007945 */ /* 0x000fe60003800200 */
[----:B0-----:R-:W-:Y:S01]  /*0840*/  IMAD.WIDE.U32 R4, R7, 0x4, R4 ;  /* 0x0000000407047825 */ /* 0x001fe200078e0004 */
[----:B------:R-:W-:Y:S06]  /*0850*/  @P0 BRA `(.L_x_10) ;  /* 0x0000000000100947 */ /* 0x000fec0003800000 */
[----:B------:R-:W2:Y:S04]  /*0860*/  LDG.E.STRONG.SYS R0, desc[UR8][R4.64] ;  /* 0x0000000804007981 */ /* 0x000ea8000c1f5900 */
[----:B------:R-:W2:Y:S02]  /*0870*/  LDG.E R7, desc[UR8][R2.64] ;  /* 0x0000000802077981 */ /* 0x000ea4000c1e1900 */
[----:B--2---:R-:W-:-:S05]  /*0880*/  IADD3 R7, PT, PT, R0, R7, RZ ;  /* 0x0000000700077210 */ /* 0x004fca0007ffe0ff */
[----:B------:R0:W-:Y:S02]  /*0890*/  STG.E desc[UR8][R2.64], R7 ;  /* 0x0000000702007986 */ /* 0x0001e4000c101908 */
.L_x_10:
[----:B------:R-:W-:Y:S05]  /*08a0*/  BSYNC.RECONVERGENT B0 ;  /* 0x0000000000007941 */ /* 0x000fea0003800200 */
.L_x_9:
[----:B------:R-:W-:Y:S05]  /*08b0*/  @P1 EXIT ;  /* 0x000000000000194d */ /* 0x000fea0003800000 */
[----:B------:R-:W2:Y:S04]  /*08c0*/  LDG.E.STRONG.SYS R4, desc[UR8][R4.64] ;  /* 0x0000000804047981 */ /* 0x000ea8000c1f5900 */
[----:B0-----:R-:W2:Y:S02]  /*08d0*/  LDG.E R3, desc[UR8][R8.64] ;  /* 0x0000000808037981 */ /* 0x001ea4000c1e1900 */
[----:B--2---:R-:W-:-:S05]  /*08e0*/  IMAD.IADD R3, R4, 0x1, R3 ;  /* 0x0000000104037824 */ /* 0x004fca00078e0203 */
[----:B------:R-:W-:Y:S01]  /*08f0*/  STG.E desc[UR8][R8.64], R3 ;  /* 0x0000000308007986 */ /* 0x000fe2000c101908 */
[----:B------:R-:W-:Y:S05]  /*0900*/  EXIT ;  /* 0x000000000000794d */ /* 0x000fea0003800000 */
.L_x_11:
        /* <DEDUP_REMOVED lines=15> */
.L_x_16:


//--------------------- .text._Z16extractBitKernelPKjPjii --------------------------
	.section	.text._Z16extractBitKernelPKjPjii,"ax",@progbits
	.align	128
        .global         _Z16extractBitKernelPKjPjii
        .type           _Z16extractBitKernelPKjPjii,@function
        .size           _Z16extractBitKernelPKjPjii,(.L_x_17 - _Z16extractBitKernelPKjPjii)
        .other          _Z16extractBitKernelPKjPjii,@"STO_CUDA_ENTRY STV_DEFAULT"
_Z16extractBitKernelPKjPjii:
.text._Z16extractBitKernelPKjPjii:
[----:B------:R-:W-:Y:S01]  /*0000*/  LDC R1, c[0x0][0x37c] ;  /* 0x0000df00ff017b82 */ /* 0x000fe20000000800 */
[----:B------:R-:W0:Y:S07]  /*0010*/  S2R R0, SR_TID.X ;  /* 0x0000000000007919 */ /* 0x000e2e0000002100 */
[----:B------:R-:W0:Y:S01]  /*0020*/  S2UR UR4, SR_CTAID.X ;  /* 0x00000000000479c3 */ /* 0x000e220000002500 */
[----:B------:R-:W1:Y:S01]  /*0030*/  LDCU UR5, c[0x0][0x390] ;  /* 0x00007200ff0577ac */ /* 0x000e620008000800 */
[----:B------:R-:W-:Y:S06]  /*0040*/  BSSY.RECONVERGENT B0, `(.L_x_12) ;  /* 0x000000f000007945 */ /* 0x000fec0003800200 */
[----:B------:R-:W0:Y:S02]  /*0050*/  LDC R7, c[0x0][0x360] ;  /* 0x0000d800ff077b82 */ /* 0x000e240000000800 */
[----:B0-----:R-:W-:-:S05]  /*0060*/  IMAD R7, R7, UR4, R0 ;  /* 0x0000000407077c24 */ /* 0x001fca000f8e0200 */
[----:B-1----:R-:W-:-:S13]  /*0070*/  ISETP.GE.AND P0, PT, R7, UR5, PT ;  /* 0x0000000507007c0c */ /* 0x002fda000bf06270 */
[----:B------:R-:W-:Y:S05]  /*0080*/  @P0 BRA `(.L_x_13) ;  /* 0x0000000000280947 */ /* 0x000fea0003800000 */
[----:B------:R-:W0:Y:S01]  /*0090*/  LDC.64 R2, c[0x0][0x380] ;  /* 0x0000e000ff027b82 */ /* 0x000e220000000a00 */
[----:B------:R-:W1:Y:S01]  /*00a0*/  LDCU.64 UR4, c[0x0][0x358] ;  /* 0x00006b00ff0477ac */ /* 0x000e620008000a00 */
[----:B------:R-:W2:Y:S06]  /*00b0*/  LDCU UR6, c[0x0][0x394] ;  /* 0x00007280ff0677ac */ /* 0x000eac0008000800 */
[----:B------:R-:W3:Y:S01]  /*00c0*/  LDC.64 R4, c[0x0][0x388] ;  /* 0x0000e200ff047b82 */ /* 0x000ee20000000a00 */
[----:B0-----:R-:W-:-:S06]  /*00d0*/  IMAD.WIDE R2, R7, 0x4, R2 ;  /* 0x0000000407027825 */ /* 0x001fcc00078e0202 */
[----:B-1----:R-:W2:Y:S01]  /*00e0*/  LDG.E R2, desc[UR4][R2.64] ;  /* 0x0000000402027981 */ /* 0x002ea2000c1e1900 */
[----:B---3--:R-:W-:Y:S01]  /*00f0*/  IMAD.WIDE R4, R7, 0x4, R4 ;  /* 0x0000000407047825 */ /* 0x008fe200078e0204 */
[----:B--2---:R-:W-:-:S04]  /*0100*/  SHF.R.U32.HI R0, RZ, UR6, R2 ;  /* 0x00000006ff007c19 */ /* 0x004fc80008011602 */
[----:B------:R-:W-:-:S05]  /*0110*/  LOP3.LUT R7, R0, 0x1, RZ, 0xc0, !PT ;  /* 0x0000000100077812 */ /* 0x000fca00078ec0ff */
[----:B------:R0:W-:Y:S02]  /*0120*/  STG.E desc[UR4][R4.64], R7 ;  /* 0x0000000704007986 */ /* 0x0001e4000c101904 */
.L_x_13:
[----:B------:R-:W-:Y:S05]  /*0130*/  BSYNC.RECONVERGENT B0 ;  /* 0x0000000000007941 */ /* 0x000fea0003800200 */
.L_x_12:
[----:B------:R-:W-:Y:S06]  /*0140*/  BAR.SYNC.DEFER_BLOCKING 0x0 ;  /* 0x0000000000007b1d */ /* 0x000fec0000010000 */
[----:B------:R-:W-:Y:S05]  /*0150*/  EXIT ;  /* 0x000000000000794d */ /* 0x000fea0003800000 */
.L_x_14:
        /* <DEDUP_REMOVED lines=10> */
.L_x_17:


//--------------------- .nv.shared._Z17computeRankKernelPKjPjS0_S1_ii --------------------------
	.section	.nv.shared._Z17computeRankKernelPKjPjS0_S1_ii,"aw",@nobits
	.sectionflags	@""
	.align	16
	.zero		1024


//--------------------- .nv.shared.reserved.0     --------------------------
	.section	.nv.shared.reserved.0,"aw",@nobits
	.weak		__nv_reservedSMEM_offset_0_alias
	.size		__nv_reservedSMEM_offset_0_alias, 0, 64
	.other		__nv_reservedSMEM_offset_0_alias,@"STO_CUDA_RESERVED_SHARED STV_DEFAULT"
__nv_reservedSMEM_offset_0_alias:
	.zero		0
	.zero		64


//--------------------- .nv.global                --------------------------
	.section	.nv.global,"aw",@nobits
	.align	4
.nv.global:
	.type		bCount,@object
	.size		bCount,(bCount1 - bCount)
bCount:
	.zero		4
	.type		bCount1,@object
	.size		bCount1,(.L_1 - bCount1)
bCount1:
	.zero		4
.L_1:


//--------------------- .nv.shared._Z13scanBitKernelPKjPjPVji --------------------------
	.section	.nv.shared._Z13scanBitKernelPKjPjPVji,"aw",@nobits
	.sectionflags	@""
	.align	16
.nv.shared._Z13scanBitKernelPKjPjPVji:
	.zero		1040


//--------------------- .nv.shared._Z16extractBitKernelPKjPjii --------------------------
	.section	.nv.shared._Z16extractBitKernelPKjPjii,"aw",@nobits
	.sectionflags	@""
	.align	16
	.zero		1024


//--------------------- .nv.constant0._Z17computeRankKernelPKjPjS0_S1_ii --------------------------
	.section	.nv.constant0._Z17computeRankKernelPKjPjS0_S1_ii,"a",@progbits
	.sectionflags	@""
	.align	4
.nv.constant0._Z17computeRankKernelPKjPjS0_S1_ii:
	.zero		936


//--------------------- .nv.constant0._Z13scanBitKernelPKjPjPVji --------------------------
	.section	.nv.constant0._Z13scanBitKernelPKjPjPVji,"a",@progbits
	.sectionflags	@""
	.align	4
.nv.constant0._Z13scanBitKernelPKjPjPVji:
	.zero		924


//--------------------- .nv.constant0._Z16extractBitKernelPKjPjii --------------------------
	.section	.nv.constant0._Z16extractBitKernelPKjPjii,"a",@progbits
	.sectionflags	@""
	.align	4
.nv.constant0._Z16extractBitKernelPKjPjii:
	.zero		920


//--------------------- SYMBOLS --------------------------

	.type		.nv.reservedSmem.offset0,@object
	.size		.nv.reservedSmem.offset0,0x4
	.type		.nv.reservedSmem.cap,@object
	.size		.nv.reservedSmem.cap,0x4
